//
// Generated by NVIDIA NVVM Compiler
//
// Compiler Build ID: CL-36424714
// Cuda compilation tools, release 13.0, V13.0.88
// Based on NVVM 20.0.0
//

.version 9.0
.target sm_100
.address_size 64

	// .globl	_Z6kl_divPfS_S_f

.visible .entry _Z6kl_divPfS_S_f(
	.param .u64 .ptr .align 1 _Z6kl_divPfS_S_f_param_0,
	.param .u64 .ptr .align 1 _Z6kl_divPfS_S_f_param_1,
	.param .u64 .ptr .align 1 _Z6kl_divPfS_S_f_param_2,
	.param .f32 _Z6kl_divPfS_S_f_param_3
)
{
	.reg .pred 	%p<8>;
	.reg .b32 	%r<13>;
	.reg .b32 	%f<51>;
	.reg .b64 	%rd<11>;
	.reg .b64 	%fd<5>;

	ld.param.u64 	%rd1, [_Z6kl_divPfS_S_f_param_0];
	ld.param.u64 	%rd2, [_Z6kl_divPfS_S_f_param_1];
	ld.param.u64 	%rd3, [_Z6kl_divPfS_S_f_param_2];
	ld.param.f32 	%f1, [_Z6kl_divPfS_S_f_param_3];
	mov.u32 	%r2, %tid.x;
	mov.u32 	%r3, %ntid.x;
	mov.u32 	%r4, %ctaid.x;
	mad.lo.s32 	%r1, %r3, %r4, %r2;
	cvt.rn.f32.s32 	%f2, %r1;
	setp.leu.f32 	%p1, %f1, %f2;
	@%p1 bra 	$L__BB0_2;
	cvta.to.global.u64 	%rd4, %rd1;
	cvta.to.global.u64 	%rd5, %rd2;
	cvta.to.global.u64 	%rd6, %rd3;
	mul.wide.s32 	%rd7, %r1, 4;
	add.s64 	%rd8, %rd4, %rd7;
	ld.global.f32 	%f3, [%rd8];
	add.s64 	%rd9, %rd5, %rd7;
	ld.global.f32 	%f4, [%rd9];
	cvt.f64.f32 	%fd1, %f4;
	add.f64 	%fd2, %fd1, 0d3DDB7CDFD9D7BDBB;
	cvt.rn.f32.f64 	%f5, %fd2;
	setp.lt.f32 	%p2, %f5, 0f00800000;
	mul.f32 	%f6, %f5, 0f4B000000;
	selp.f32 	%f7, %f6, %f5, %p2;
	selp.f32 	%f8, 0fC1B80000, 0f00000000, %p2;
	mov.b32 	%r5, %f7;
	add.s32 	%r6, %r5, -1059760811;
	and.b32  	%r7, %r6, -8388608;
	sub.s32 	%r8, %r5, %r7;
	mov.b32 	%f9, %r8;
	cvt.rn.f32.s32 	%f10, %r7;
	fma.rn.f32 	%f11, %f10, 0f34000000, %f8;
	add.f32 	%f12, %f9, 0fBF800000;
	fma.rn.f32 	%f13, %f12, 0fBE055027, 0f3E1039F6;
	fma.rn.f32 	%f14, %f13, %f12, 0fBDF8CDCC;
	fma.rn.f32 	%f15, %f14, %f12, 0f3E0F2955;
	fma.rn.f32 	%f16, %f15, %f12, 0fBE2AD8B9;
	fma.rn.f32 	%f17, %f16, %f12, 0f3E4CED0B;
	fma.rn.f32 	%f18, %f17, %f12, 0fBE7FFF22;
	fma.rn.f32 	%f19, %f18, %f12, 0f3EAAAA78;
	fma.rn.f32 	%f20, %f19, %f12, 0fBF000000;
	mul.f32 	%f21, %f12, %f20;
	fma.rn.f32 	%f22, %f21, %f12, %f12;
	fma.rn.f32 	%f23, %f11, 0f3F317218, %f22;
	setp.gt.u32 	%p3, %r5, 2139095039;
	fma.rn.f32 	%f24, %f7, 0f7F800000, 0f7F800000;
	selp.f32 	%f25, %f24, %f23, %p3;
	setp.eq.f32 	%p4, %f7, 0f00000000;
	selp.f32 	%f26, 0fFF800000, %f25, %p4;
	cvt.f64.f32 	%fd3, %f3;
	add.f64 	%fd4, %fd3, 0d3DDB7CDFD9D7BDBB;
	cvt.rn.f32.f64 	%f27, %fd4;
	setp.lt.f32 	%p5, %f27, 0f00800000;
	mul.f32 	%f28, %f27, 0f4B000000;
	selp.f32 	%f29, %f28, %f27, %p5;
	selp.f32 	%f30, 0fC1B80000, 0f00000000, %p5;
	mov.b32 	%r9, %f29;
	add.s32 	%r10, %r9, -1059760811;
	and.b32  	%r11, %r10, -8388608;
	sub.s32 	%r12, %r9, %r11;
	mov.b32 	%f31, %r12;
	cvt.rn.f32.s32 	%f32, %r11;
	fma.rn.f32 	%f33, %f32, 0f34000000, %f30;
	add.f32 	%f34, %f31, 0fBF800000;
	fma.rn.f32 	%f35, %f34, 0fBE055027, 0f3E1039F6;
	fma.rn.f32 	%f36, %f35, %f34, 0fBDF8CDCC;
	fma.rn.f32 	%f37, %f36, %f34, 0f3E0F2955;
	fma.rn.f32 	%f38, %f37, %f34, 0fBE2AD8B9;
	fma.rn.f32 	%f39, %f38, %f34, 0f3E4CED0B;
	fma.rn.f32 	%f40, %f39, %f34, 0fBE7FFF22;
	fma.rn.f32 	%f41, %f40, %f34, 0f3EAAAA78;
	fma.rn.f32 	%f42, %f41, %f34, 0fBF000000;
	mul.f32 	%f43, %f34, %f42;
	fma.rn.f32 	%f44, %f43, %f34, %f34;
	fma.rn.f32 	%f45, %f33, 0f3F317218, %f44;
	setp.gt.u32 	%p6, %r9, 2139095039;
	fma.rn.f32 	%f46, %f29, 0f7F800000, 0f7F800000;
	selp.f32 	%f47, %f46, %f45, %p6;
	setp.eq.f32 	%p7, %f29, 0f00000000;
	selp.f32 	%f48, 0fFF800000, %f47, %p7;
	sub.f32 	%f49, %f26, %f48;
	mul.f32 	%f50, %f4, %f49;
	add.s64 	%rd10, %rd6, %rd7;
	st.global.f32 	[%rd10], %f50;
$L__BB0_2:
	ret;

}


// ===== COMPILED SASS (sm_100) =====

	.target	sm_100

	.elftype	@"ET_EXEC"


//--------------------- .note.nv.tkinfo           --------------------------
	.section	.note.nv.tkinfo,"",@"SHT_NOTE"
	.sectionflags	@"SHF_NOTE_NV_TKINFO"
	.tkinfo
        /*0018*/ 	.word	0x00000002
        /*0030*/ 	.string	""
        /*0030*/ 	.string	"ptxas"
        /*0030*/ 	.string	"Cuda compilation tools, release 13.0, V13.0.88"
        /*0030*/ 	.string	"Build cuda_13.0.r13.0/compiler.36424714_0"
        /*0030*/ 	.string	"-arch sm_100 -m 64 "



//--------------------- .note.nv.cuinfo           --------------------------
	.section	.note.nv.cuinfo,"",@"SHT_NOTE"
	.sectionflags	@"SHF_NOTE_NV_CUINFO"
        /*0018*/ 	.short	0x0002
        /*001a*/ 	.short	0x0064
        /*001c*/ 	.short	0x0082
	.zero		2


//--------------------- .nv.info                  --------------------------
	.section	.nv.info,"",@"SHT_CUDA_INFO"
	.align	4


	//----- nvinfo : EIATTR_REGCOUNT
	.align		4
        /*0000*/ 	.byte	0x04, 0x2f
        /*0002*/ 	.short	(.L_1 - .L_0)
	.align		4
.L_0:
        /*0004*/ 	.word	index@(_Z6kl_divPfS_S_f)
        /*0008*/ 	.word	0x00000011


	//----- nvinfo : EIATTR_FRAME_SIZE
	.align		4
.L_1:
        /*000c*/ 	.byte	0x04, 0x11
        /*000e*/ 	.short	(.L_3 - .L_2)
	.align		4
.L_2:
        /*0010*/ 	.word	index@(_Z6kl_divPfS_S_f)
        /*0014*/ 	.word	0x00000000


	//----- nvinfo : EIATTR_MIN_STACK_SIZE
	.align		4
.L_3:
        /*0018*/ 	.byte	0x04, 0x12
        /*001a*/ 	.short	(.L_5 - .L_4)
	.align		4
.L_4:
        /*001c*/ 	.word	index@(_Z6kl_divPfS_S_f)
        /*0020*/ 	.word	0x00000000
.L_5:


//--------------------- .nv.compat                --------------------------
	.section	.nv.compat,"",@"SHT_CUDA_COMPAT_INFO"
	.align	4
        /*0000*/ 	.byte	0x02, 0x09, 0x00, 0x00, 0x02, 0x02, 0x01, 0x00, 0x02, 0x05, 0x05, 0x00, 0x03, 0x07, 0x01, 0x01
        /*0010*/ 	.byte	0x02, 0x03, 0x00, 0x00, 0x02, 0x06, 0x01, 0x00, 0x04, 0x0b, 0x08, 0x00, 0x01, 0x00, 0x00, 0x00
        /*0020*/ 	.byte	0x00, 0x00, 0x00, 0x00


//--------------------- .nv.info._Z6kl_divPfS_S_f --------------------------
	.section	.nv.info._Z6kl_divPfS_S_f,"",@"SHT_CUDA_INFO"
	.sectionflags	@""
	.align	4


	//----- nvinfo : EIATTR_CUDA_API_VERSION
	.align		4
        /*0000*/ 	.byte	0x04, 0x37
        /*0002*/ 	.short	(.L_7 - .L_6)
.L_6:
        /*0004*/ 	.word	0x00000082


	//----- nvinfo : EIATTR_KPARAM_INFO
	.align		4
.L_7:
        /*0008*/ 	.byte	0x04, 0x17
        /*000a*/ 	.short	(.L_9 - .L_8)
.L_8:
        /*000c*/ 	.word	0x00000000
        /*0010*/ 	.short	0x0003
        /*0012*/ 	.short	0x0018
        /*0014*/ 	.byte	0x00, 0xf0, 0x11, 0x00


	//----- nvinfo : EIATTR_KPARAM_INFO
	.align		4
.L_9:
        /*0018*/ 	.byte	0x04, 0x17
        /*001a*/ 	.short	(.L_11 - .L_10)
.L_10:
        /*001c*/ 	.word	0x00000000
        /*0020*/ 	.short	0x0002
        /*0022*/ 	.short	0x0010
        /*0024*/ 	.byte	0x00, 0xf5, 0x21, 0x00


	//----- nvinfo : EIATTR_KPARAM_INFO
	.align		4
.L_11:
        /*0028*/ 	.byte	0x04, 0x17
        /*002a*/ 	.short	(.L_13 - .L_12)
.L_12:
        /*002c*/ 	.word	0x00000000
        /*0030*/ 	.short	0x0001
        /*0032*/ 	.short	0x0008
        /*0034*/ 	.byte	0x00, 0xf5, 0x21, 0x00


	//----- nvinfo : EIATTR_KPARAM_INFO
	.align		4
.L_13:
        /*0038*/ 	.byte	0x04, 0x17
        /*003a*/ 	.short	(.L_15 - .L_14)
.L_14:
        /*003c*/ 	.word	0x00000000
        /*0040*/ 	.short	0x0000
        /*0042*/ 	.short	0x0000
        /*0044*/ 	.byte	0x00, 0xf5, 0x21, 0x00


	//----- nvinfo : EIATTR_SPARSE_MMA_MASK
	.align		4
.L_15:
        /*0048*/ 	.byte	0x03, 0x50
        /*004a*/ 	.short	0x0000


	//----- nvinfo : EIATTR_MAXREG_COUNT
	.align		4
        /*004c*/ 	.byte	0x03, 0x1b
        /*004e*/ 	.short	0x00ff


	//----- nvinfo : EIATTR_MERCURY_ISA_VERSION
	.align		4
        /*0050*/ 	.byte	0x03, 0x5f
        /*0052*/ 	.short	0x0101


	//----- nvinfo : EIATTR_VRC_CTA_INIT_COUNT
	.align		4
        /*0054*/ 	.byte	0x02, 0x4a
	.zero		1
	.zero		1


	//----- nvinfo : EIATTR_EXIT_INSTR_OFFSETS
	.align		4
        /*0058*/ 	.byte	0x04, 0x1c
        /*005a*/ 	.short	(.L_17 - .L_16)


	//   ....[0]....
.L_16:
        /*005c*/ 	.word	0x00000080


	//   ....[1]....
        /*0060*/ 	.word	0x000004f0


	//----- nvinfo : EIATTR_CBANK_PARAM_SIZE
	.align		4
.L_17:
        /*0064*/ 	.byte	0x03, 0x19
        /*0066*/ 	.short	0x001c


	//----- nvinfo : EIATTR_PARAM_CBANK
	.align		4
        /*0068*/ 	.byte	0x04, 0x0a
        /*006a*/ 	.short	(.L_19 - .L_18)
	.align		4
.L_18:
        /*006c*/ 	.word	index@(.nv.constant0._Z6kl_divPfS_S_f)
        /*0070*/ 	.short	0x0380
        /*0072*/ 	.short	0x001c


	//----- nvinfo : EIATTR_SW_WAR
	.align		4
.L_19:
        /*0074*/ 	.byte	0x04, 0x36
        /*0076*/ 	.short	(.L_21 - .L_20)
.L_20:
        /*0078*/ 	.word	0x00000008
.L_21:


//--------------------- .nv.callgraph             --------------------------
	.section	.nv.callgraph,"",@"SHT_CUDA_CALLGRAPH"
	.align	4
	.sectionentsize	8
	.align		4
        /*0000*/ 	.word	0x00000000
	.align		4
        /*0004*/ 	.word	0xffffffff
	.align		4
        /*0008*/ 	.word	0x00000000
	.align		4
        /*000c*/ 	.word	0xfffffffe
	.align		4
        /*0010*/ 	.word	0x00000000
	.align		4
        /*0014*/ 	.word	0xfffffffd
	.align		4
        /*0018*/ 	.word	0x00000000
	.align		4
        /*001c*/ 	.word	0xfffffffc


//--------------------- .text._Z6kl_divPfS_S_f    --------------------------
	.section	.text._Z6kl_divPfS_S_f,"ax",@progbits
	.align	128
        .global         _Z6kl_divPfS_S_f
        .type           _Z6kl_divPfS_S_f,@function
        .size           _Z6kl_divPfS_S_f,(.L_x_1 - _Z6kl_divPfS_S_f)
        .other          _Z6kl_divPfS_S_f,@"STO_CUDA_ENTRY STV_DEFAULT"
_Z6kl_divPfS_S_f:
.text._Z6kl_divPfS_S_f:
[----:B------:R-:W-:Y:S01]  /*0000*/  LDC R1, c[0x0][0x37c] ;  /* 0x0000df00ff017b82 */ /* 0x000fe20000000800 */
[----:B------:R-:W0:Y:S01]  /*0010*/  S2R R0, SR_TID.X ;  /* 0x0000000000007919 */ /* 0x000e220000002100 */
[----:B------:R-:W0:Y:S01]  /*0020*/  LDCU UR4, c[0x0][0x360] ;  /* 0x00006c00ff0477ac */ /* 0x000e220008000800 */
[----:B------:R-:W0:Y:S01]  /*0030*/  S2R R3, SR_CTAID.X ;  /* 0x0000000000037919 */ /* 0x000e220000002500 */
[----:B------:R-:W1:Y:S01]  /*0040*/  LDCU UR5, c[0x0][0x398] ;  /* 0x00007300ff0577ac */ /* 0x000e620008000800 */
[----:B0-----:R-:W-:-:S05]  /*0050*/  IMAD R0, R3, UR4, R0 ;  /* 0x0000000403007c24 */ /* 0x001fca000f8e0200 */
[----:B------:R-:W-:-:S04]  /*0060*/  I2FP.F32.S32 R2, R0 ;  /* 0x0000000000027245 */ /* 0x000fc80000201400 */
[----:B-1----:R-:W-:-:S13]  /*0070*/  FSETP.GEU.AND P0, PT, R2, UR5, PT ;  /* 0x0000000502007c0b */ /* 0x002fda000bf0e000 */
[----:B------:R-:W-:Y:S05]  /*0080*/  @P0 EXIT ;  /* 0x000000000000094d */ /* 0x000fea0003800000 */
[----:B------:R-:W0:Y:S01]  /*0090*/  LDC.64 R8, c[0x0][0x388] ;  /* 0x0000e200ff087b82 */ /* 0x000e220000000a00 */
[----:B------:R-:W1:Y:S07]  /*00a0*/  LDCU.64 UR4, c[0x0][0x358] ;  /* 0x00006b00ff0477ac */ /* 0x000e6e0008000a00 */
[----:B------:R-:W2:Y:S01]  /*00b0*/  LDC.64 R6, c[0x0][0x380] ;  /* 0x0000e000ff067b82 */ /* 0x000ea20000000a00 */
[----:B0-----:R-:W-:-:S05]  /*00c0*/  IMAD.WIDE R8, R0, 0x4, R8 ;  /* 0x0000000400087825 */ /* 0x001fca00078e0208 */
[----:B-1----:R-:W3:Y:S01]  /*00d0*/  LDG.E R2, desc[UR4][R8.64] ;  /* 0x0000000408027981 */ /* 0x002ee2000c1e1900 */
[----:B--2---:R-:W-:-:S06]  /*00e0*/  IMAD.WIDE R6, R0, 0x4, R6 ;  /* 0x0000000400067825 */ /* 0x004fcc00078e0206 */
[----:B------:R-:W2:Y:S01]  /*00f0*/  LDG.E R6, desc[UR4][R6.64] ;  /* 0x0000000406067981 */ /* 0x000ea2000c1e1900 */
[----:B------:R-:W-:Y:S01]  /*0100*/  UMOV UR6, 0xd9d7bdbb ;  /* 0xd9d7bdbb00067882 */ /* 0x000fe20000000000 */
[----:B------:R-:W-:Y:S01]  /*0110*/  UMOV UR7, 0x3ddb7cdf ;  /* 0x3ddb7cdf00077882 */ /* 0x000fe20000000000 */
[----:B---3--:R-:W0:Y:S08]  /*0120*/  F2F.F64.F32 R4, R2 ;  /* 0x0000000200047310 */ /* 0x008e300000201800 */
[----:B--2---:R1:W2:Y:S01]  /*0130*/  F2F.F64.F32 R12, R6 ;  /* 0x00000006000c7310 */ /* 0x0042a20000201800 */
[----:B0-----:R-:W-:Y:S01]  /*0140*/  DADD R10, R4, UR6 ;  /* 0x00000006040a7e29 */ /* 0x001fe20008000000 */
[----:B-1----:R-:W-:-:S06]  /*0150*/  MOV R6, 0x3e055027 ;  /* 0x3e05502700067802 */ /* 0x002fcc0000000f00 */
[----:B------:R-:W0:Y:S01]  /*0160*/  F2F.F32.F64 R3, R10 ;  /* 0x0000000a00037310 */ /* 0x000e220000301000 */
[----:B--2---:R-:W-:-:S07]  /*0170*/  DADD R12, R12, UR6 ;  /* 0x000000060c0c7e29 */ /* 0x004fce0008000000 */
[----:B------:R-:W1:Y:S01]  /*0180*/  F2F.F32.F64 R4, R12 ;  /* 0x0000000c00047310 */ /* 0x000e620000301000 */
[----:B0-----:R-:W-:Y:S02]  /*0190*/  FSETP.GEU.AND P0, PT, R3, 1.175494350822287508e-38, PT ;  /* 0x008000000300780b */ /* 0x001fe40003f0e000 */
[----:B-1----:R-:W-:-:S11]  /*01a0*/  FSETP.GEU.AND P1, PT, R4, 1.175494350822287508e-38, PT ;  /* 0x008000000400780b */ /* 0x002fd60003f2e000 */
[----:B------:R-:W-:-:S05]  /*01b0*/  @!P0 FMUL R3, R3, 8388608 ;  /* 0x4b00000003038820 */ /* 0x000fca0000400000 */
[----:B------:R-:W-:Y:S01]  /*01c0*/  IADD3 R5, PT, PT, R3, -0x3f2aaaab, RZ ;  /* 0xc0d5555503057810 */ /* 0x000fe20007ffe0ff */
[----:B------:R-:W-:-:S03]  /*01d0*/  @!P1 FMUL R4, R4, 8388608 ;  /* 0x4b00000004049820 */ /* 0x000fc60000400000 */
[----:B------:R-:W-:Y:S02]  /*01e0*/  LOP3.LUT R14, R5, 0xff800000, RZ, 0xc0, !PT ;  /* 0xff800000050e7812 */ /* 0x000fe400078ec0ff */
[C---:B------:R-:W-:Y:S02]  /*01f0*/  IADD3 R7, PT, PT, R4.reuse, -0x3f2aaaab, RZ ;  /* 0xc0d5555504077810 */ /* 0x040fe40007ffe0ff */
[----:B------:R-:W-:Y:S02]  /*0200*/  IADD3 R8, PT, PT, R3, -R14, RZ ;  /* 0x8000000e03087210 */ /* 0x000fe40007ffe0ff */
[----:B------:R-:W-:Y:S02]  /*0210*/  LOP3.LUT R7, R7, 0xff800000, RZ, 0xc0, !PT ;  /* 0xff80000007077812 */ /* 0x000fe400078ec0ff */
[----:B------:R-:W-:Y:S01]  /*0220*/  ISETP.GT.U32.AND P2, PT, R4, 0x7f7fffff, PT ;  /* 0x7f7fffff0400780c */ /* 0x000fe20003f44070 */
[----:B------:R-:W-:Y:S01]  /*0230*/  FADD R8, R8, -1 ;  /* 0xbf80000008087421 */ /* 0x000fe20000000000 */
[----:B------:R-:W-:-:S02]  /*0240*/  IADD3 R5, PT, PT, R4, -R7, RZ ;  /* 0x8000000704057210 */ /* 0x000fc40007ffe0ff */
[----:B------:R-:W-:Y:S01]  /*0250*/  I2FP.F32.S32 R13, R7 ;  /* 0x00000007000d7245 */ /* 0x000fe20000201400 */
[CC--:B------:R-:W-:Y:S02]  /*0260*/  FFMA R9, R8.reuse, -R6.reuse, 0.14084610342979431152 ;  /* 0x3e1039f608097423 */ /* 0x0c0fe40000000806 */
[----:B------:R-:W-:Y:S02]  /*0270*/  FADD R5, R5, -1 ;  /* 0xbf80000005057421 */ /* 0x000fe40000000000 */
[C---:B------:R-:W-:Y:S02]  /*0280*/  FFMA R9, R8.reuse, R9, -0.12148627638816833496 ;  /* 0xbdf8cdcc08097423 */ /* 0x040fe40000000009 */
[C---:B------:R-:W-:Y:S02]  /*0290*/  FFMA R6, R5.reuse, -R6, 0.14084610342979431152 ;  /* 0x3e1039f605067423 */ /* 0x040fe40000000806 */
[----:B------:R-:W-:Y:S02]  /*02a0*/  FFMA R9, R8, R9, 0.13980610668659210205 ;  /* 0x3e0f295508097423 */ /* 0x000fe40000000009 */
[----:B------:R-:W-:-:S02]  /*02b0*/  FFMA R6, R5, R6, -0.12148627638816833496 ;  /* 0xbdf8cdcc05067423 */ /* 0x000fc40000000006 */
[C---:B------:R-:W-:Y:S02]  /*02c0*/  FFMA R9, R8.reuse, R9, -0.16684235632419586182 ;  /* 0xbe2ad8b908097423 */ /* 0x040fe40000000009 */
[C---:B------:R-:W-:Y:S02]  /*02d0*/  FFMA R6, R5.reuse, R6, 0.13980610668659210205 ;  /* 0x3e0f295505067423 */ /* 0x040fe40000000006 */
[C---:B------:R-:W-:Y:S01]  /*02e0*/  FFMA R11, R8.reuse, R9, 0.20012299716472625732 ;  /* 0x3e4ced0b080b7423 */ /* 0x040fe20000000009 */
[----:B------:R-:W-:Y:S01]  /*02f0*/  I2FP.F32.S32 R9, R14 ;  /* 0x0000000e00097245 */ /* 0x000fe20000201400 */
[----:B------:R-:W-:Y:S01]  /*0300*/  FFMA R10, R5, R6, -0.16684235632419586182 ;  /* 0xbe2ad8b9050a7423 */ /* 0x000fe20000000006 */
[----:B------:R-:W-:Y:S01]  /*0310*/  FSEL R6, RZ, -23, P0 ;  /* 0xc1b80000ff067808 */ /* 0x000fe20000000000 */
[----:B------:R-:W-:Y:S01]  /*0320*/  FFMA R11, R8, R11, -0.24999669194221496582 ;  /* 0xbe7fff22080b7423 */ /* 0x000fe2000000000b */
[----:B------:R-:W-:Y:S01]  /*0330*/  FSETP.NEU.AND P0, PT, R3, RZ, PT ;  /* 0x000000ff0300720b */ /* 0x000fe20003f0d000 */
[----:B------:R-:W-:-:S02]  /*0340*/  FFMA R10, R5, R10, 0.20012299716472625732 ;  /* 0x3e4ced0b050a7423 */ /* 0x000fc4000000000a */
[----:B------:R-:W-:Y:S01]  /*0350*/  FFMA R9, R9, 1.1920928955078125e-07, R6 ;  /* 0x3400000009097823 */ /* 0x000fe20000000006 */
[----:B------:R-:W-:Y:S01]  /*0360*/  FFMA R11, R8, R11, 0.33333182334899902344 ;  /* 0x3eaaaa78080b7423 */ /* 0x000fe2000000000b */
[----:B------:R-:W-:-:S03]  /*0370*/  FFMA R10, R5, R10, -0.24999669194221496582 ;  /* 0xbe7fff22050a7423 */ /* 0x000fc6000000000a */
[C---:B------:R-:W-:Y:S01]  /*0380*/  FFMA R11, R8.reuse, R11, -0.5 ;  /* 0xbf000000080b7423 */ /* 0x040fe2000000000b */
[----:B------:R-:W-:Y:S01]  /*0390*/  FFMA R6, R5, R10, 0.33333182334899902344 ;  /* 0x3eaaaa7805067423 */ /* 0x000fe2000000000a */
[----:B------:R-:W-:Y:S02]  /*03a0*/  FSEL R10, RZ, -23, P1 ;  /* 0xc1b80000ff0a7808 */ /* 0x000fe40000800000 */
[----:B------:R-:W-:Y:S01]  /*03b0*/  ISETP.GT.U32.AND P1, PT, R3, 0x7f7fffff, PT ;  /* 0x7f7fffff0300780c */ /* 0x000fe20003f24070 */
[----:B------:R-:W-:Y:S01]  /*03c0*/  FFMA R6, R5, R6, -0.5 ;  /* 0xbf00000005067423 */ /* 0x000fe20000000006 */
[C---:B------:R-:W-:Y:S01]  /*03d0*/  FMUL R11, R8.reuse, R11 ;  /* 0x0000000b080b7220 */ /* 0x040fe20000400000 */
[----:B------:R-:W-:Y:S02]  /*03e0*/  FFMA R10, R13, 1.1920928955078125e-07, R10 ;  /* 0x340000000d0a7823 */ /* 0x000fe4000000000a */
[C---:B------:R-:W-:Y:S01]  /*03f0*/  FMUL R12, R5.reuse, R6 ;  /* 0x00000006050c7220 */ /* 0x040fe20000400000 */
[----:B------:R-:W-:Y:S01]  /*0400*/  FFMA R8, R8, R11, R8 ;  /* 0x0000000b08087223 */ /* 0x000fe20000000008 */
[----:B------:R-:W0:Y:S01]  /*0410*/  LDC.64 R6, c[0x0][0x390] ;  /* 0x0000e400ff067b82 */ /* 0x000e220000000a00 */
[----:B------:R-:W-:Y:S01]  /*0420*/  MOV R11, 0x7f800000 ;  /* 0x7f800000000b7802 */ /* 0x000fe20000000f00 */
[----:B------:R-:W-:Y:S01]  /*0430*/  FFMA R5, R5, R12, R5 ;  /* 0x0000000c05057223 */ /* 0x000fe20000000005 */
[----:B------:R-:W-:-:S03]  /*0440*/  FFMA R8, R9, 0.69314718246459960938, R8 ;  /* 0x3f31721809087823 */ /* 0x000fc60000000008 */
[----:B------:R-:W-:Y:S01]  /*0450*/  FFMA R5, R10, 0.69314718246459960938, R5 ;  /* 0x3f3172180a057823 */ /* 0x000fe20000000005 */
[-C--:B------:R-:W-:Y:S01]  /*0460*/  @P1 FFMA R8, R3, R11.reuse, +INF ;  /* 0x7f80000003081423 */ /* 0x080fe2000000000b */
[C---:B------:R-:W-:Y:S01]  /*0470*/  @P2 FFMA R5, R4.reuse, R11, +INF ;  /* 0x7f80000004052423 */ /* 0x040fe2000000000b */
[----:B------:R-:W-:-:S03]  /*0480*/  FSETP.NEU.AND P1, PT, R4, RZ, PT ;  /* 0x000000ff0400720b */ /* 0x000fc60003f2d000 */
[----:B------:R-:W-:Y:S02]  /*0490*/  FSEL R8, R8, -INF , P0 ;  /* 0xff80000008087808 */ /* 0x000fe40000000000 */
[----:B------:R-:W-:-:S05]  /*04a0*/  FSEL R5, R5, -INF , P1 ;  /* 0xff80000005057808 */ /* 0x000fca0000800000 */
[----:B------:R-:W-:-:S04]  /*04b0*/  FADD R5, R8, -R5 ;  /* 0x8000000508057221 */ /* 0x000fc80000000000 */
[----:B------:R-:W-:Y:S01]  /*04c0*/  FMUL R5, R2, R5 ;  /* 0x0000000502057220 */ /* 0x000fe20000400000 */
[----:B0-----:R-:W-:-:S05]  /*04d0*/  IMAD.WIDE R6, R0, 0x4, R6 ;  /* 0x0000000400067825 */ /* 0x001fca00078e0206 */
[----:B------:R-:W-:Y:S01]  /*04e0*/  STG.E desc[UR4][R6.64], R5 ;  /* 0x0000000506007986 */ /* 0x000fe2000c101904 */
[----:B------:R-:W-:Y:S05]  /*04f0*/  EXIT ;  /* 0x000000000000794d */ /* 0x000fea0003800000 */
.L_x_0:
[----:B------:R-:W-:-:S00]  /*0500*/  BRA `(.L_x_0) ;  /* 0xfffffffc00fc7947 */ /* 0x000fc0000383ffff */
[----:B------:R-:W-:-:S00]  /*0510*/  NOP ;  /* 0x0000000000007918 */ /* 0x000fc00000000000 */
        /* <DEDUP_REMOVED lines=14> */
.L_x_1:


//--------------------- .nv.shared.reserved.0     --------------------------
	.section	.nv.shared.reserved.0,"aw",@nobits
	.weak		__nv_reservedSMEM_offset_0_alias
	.size		__nv_reservedSMEM_offset_0_alias, 0, 64
	.other		__nv_reservedSMEM_offset_0_alias,@"STO_CUDA_RESERVED_SHARED STV_DEFAULT"
__nv_reservedSMEM_offset_0_alias:
	.zero		0
	.zero		64


//--------------------- .nv.constant0._Z6kl_divPfS_S_f --------------------------
	.section	.nv.constant0._Z6kl_divPfS_S_f,"a",@progbits
	.sectionflags	@""
	.align	4
.nv.constant0._Z6kl_divPfS_S_f:
	.zero		924


//--------------------- SYMBOLS --------------------------

	.type		.nv.reservedSmem.offset0,@object
	.size		.nv.reservedSmem.offset0,0x4
